//
// Generated by NVIDIA NVVM Compiler
//
// Compiler Build ID: CL-36424714
// Cuda compilation tools, release 13.0, V13.0.88
// Based on NVVM 20.0.0
//

.version 9.0
.target sm_100
.address_size 64

	// .globl	_Z16tensorNonZeroF32PfS_l

.visible .entry _Z16tensorNonZeroF32PfS_l(
	.param .u64 .ptr .align 1 _Z16tensorNonZeroF32PfS_l_param_0,
	.param .u64 .ptr .align 1 _Z16tensorNonZeroF32PfS_l_param_1,
	.param .u64 _Z16tensorNonZeroF32PfS_l_param_2
)
{
	.reg .pred 	%p<27>;
	.reg .b32 	%r<76>;
	.reg .b32 	%f<31>;
	.reg .b64 	%rd<75>;

	ld.param.u64 	%rd19, [_Z16tensorNonZeroF32PfS_l_param_0];
	ld.param.u64 	%rd20, [_Z16tensorNonZeroF32PfS_l_param_1];
	ld.param.u64 	%rd18, [_Z16tensorNonZeroF32PfS_l_param_2];
	cvta.to.global.u64 	%rd1, %rd20;
	cvta.to.global.u64 	%rd2, %rd19;
	mov.u32 	%r37, %ntid.x;
	mov.u32 	%r38, %ctaid.x;
	mul.lo.s32 	%r39, %r37, %r38;
	mov.u32 	%r40, %tid.x;
	neg.s32 	%r41, %r40;
	setp.ne.s32 	%p1, %r39, %r41;
	setp.lt.s64 	%p2, %rd18, 1;
	or.pred  	%p3, %p1, %p2;
	@%p3 bra 	$L__BB0_41;
	and.b64  	%rd3, %rd18, 7;
	setp.lt.u64 	%p4, %rd18, 8;
	mov.b32 	%r59, 0;
	mov.b64 	%rd73, 0;
	@%p4 bra 	$L__BB0_20;
	and.b64  	%rd73, %rd18, 9223372036854775800;
	neg.s64 	%rd5, %rd73;
	mov.b32 	%r59, 0;
	mov.b64 	%rd71, 0;
	mov.b32 	%r57, 3;
	mov.u64 	%rd70, %rd2;
$L__BB0_3:
	.pragma "nounroll";
	ld.global.f32 	%f1, [%rd70];
	setp.eq.f32 	%p5, %f1, 0f00000000;
	@%p5 bra 	$L__BB0_5;
	add.s32 	%r45, %r57, -3;
	cvt.rn.f32.u32 	%f2, %r45;
	mul.wide.s32 	%rd23, %r59, 4;
	add.s64 	%rd24, %rd1, %rd23;
	st.global.f32 	[%rd24], %f2;
	add.s32 	%r59, %r59, 1;
$L__BB0_5:
	shl.b64 	%rd25, %rd71, 2;
	and.b64  	%rd26, %rd25, 17179869152;
	add.s64 	%rd8, %rd2, %rd26;
	ld.global.f32 	%f3, [%rd8+4];
	setp.eq.f32 	%p6, %f3, 0f00000000;
	@%p6 bra 	$L__BB0_7;
	add.s32 	%r46, %r57, -2;
	cvt.rn.f32.u32 	%f4, %r46;
	mul.wide.s32 	%rd27, %r59, 4;
	add.s64 	%rd28, %rd1, %rd27;
	st.global.f32 	[%rd28], %f4;
	add.s32 	%r59, %r59, 1;
$L__BB0_7:
	ld.global.f32 	%f5, [%rd8+8];
	setp.eq.f32 	%p7, %f5, 0f00000000;
	@%p7 bra 	$L__BB0_9;
	add.s32 	%r47, %r57, -1;
	cvt.rn.f32.u32 	%f6, %r47;
	mul.wide.s32 	%rd29, %r59, 4;
	add.s64 	%rd30, %rd1, %rd29;
	st.global.f32 	[%rd30], %f6;
	add.s32 	%r59, %r59, 1;
$L__BB0_9:
	ld.global.f32 	%f7, [%rd8+12];
	setp.eq.f32 	%p8, %f7, 0f00000000;
	@%p8 bra 	$L__BB0_11;
	cvt.rn.f32.u32 	%f8, %r57;
	mul.wide.s32 	%rd31, %r59, 4;
	add.s64 	%rd32, %rd1, %rd31;
	st.global.f32 	[%rd32], %f8;
	add.s32 	%r59, %r59, 1;
$L__BB0_11:
	ld.global.f32 	%f9, [%rd8+16];
	setp.eq.f32 	%p9, %f9, 0f00000000;
	@%p9 bra 	$L__BB0_13;
	add.s32 	%r48, %r57, 1;
	cvt.rn.f32.u32 	%f10, %r48;
	mul.wide.s32 	%rd33, %r59, 4;
	add.s64 	%rd34, %rd1, %rd33;
	st.global.f32 	[%rd34], %f10;
	add.s32 	%r59, %r59, 1;
$L__BB0_13:
	ld.global.f32 	%f11, [%rd8+20];
	setp.eq.f32 	%p10, %f11, 0f00000000;
	@%p10 bra 	$L__BB0_15;
	add.s32 	%r49, %r57, 2;
	cvt.rn.f32.u32 	%f12, %r49;
	mul.wide.s32 	%rd35, %r59, 4;
	add.s64 	%rd36, %rd1, %rd35;
	st.global.f32 	[%rd36], %f12;
	add.s32 	%r59, %r59, 1;
$L__BB0_15:
	ld.global.f32 	%f13, [%rd8+24];
	setp.eq.f32 	%p11, %f13, 0f00000000;
	@%p11 bra 	$L__BB0_17;
	add.s32 	%r50, %r57, 3;
	cvt.rn.f32.u32 	%f14, %r50;
	mul.wide.s32 	%rd37, %r59, 4;
	add.s64 	%rd38, %rd1, %rd37;
	st.global.f32 	[%rd38], %f14;
	add.s32 	%r59, %r59, 1;
$L__BB0_17:
	ld.global.f32 	%f15, [%rd8+28];
	setp.eq.f32 	%p12, %f15, 0f00000000;
	@%p12 bra 	$L__BB0_19;
	add.s32 	%r51, %r57, 4;
	cvt.rn.f32.u32 	%f16, %r51;
	mul.wide.s32 	%rd39, %r59, 4;
	add.s64 	%rd40, %rd1, %rd39;
	st.global.f32 	[%rd40], %f16;
	add.s32 	%r59, %r59, 1;
$L__BB0_19:
	add.s64 	%rd71, %rd71, 8;
	add.s64 	%rd41, %rd5, %rd71;
	add.s32 	%r57, %r57, 8;
	add.s64 	%rd70, %rd70, 32;
	setp.ne.s64 	%p13, %rd41, 0;
	@%p13 bra 	$L__BB0_3;
$L__BB0_20:
	setp.eq.s64 	%p14, %rd3, 0;
	@%p14 bra 	$L__BB0_41;
	and.b64  	%rd12, %rd18, 3;
	setp.lt.u64 	%p15, %rd3, 4;
	@%p15 bra 	$L__BB0_31;
	cvt.u32.u64 	%r21, %rd73;
	shl.b64 	%rd42, %rd73, 2;
	add.s64 	%rd43, %rd2, %rd42;
	ld.global.f32 	%f17, [%rd43];
	setp.eq.f32 	%p16, %f17, 0f00000000;
	@%p16 bra 	$L__BB0_24;
	cvt.rn.f32.u32 	%f18, %r21;
	mul.wide.s32 	%rd44, %r59, 4;
	add.s64 	%rd45, %rd1, %rd44;
	st.global.f32 	[%rd45], %f18;
	add.s32 	%r59, %r59, 1;
$L__BB0_24:
	and.b64  	%rd47, %rd42, 17179869180;
	add.s64 	%rd13, %rd2, %rd47;
	ld.global.f32 	%f19, [%rd13+4];
	setp.eq.f32 	%p17, %f19, 0f00000000;
	@%p17 bra 	$L__BB0_26;
	add.s32 	%r52, %r21, 1;
	cvt.rn.f32.u32 	%f20, %r52;
	mul.wide.s32 	%rd48, %r59, 4;
	add.s64 	%rd49, %rd1, %rd48;
	st.global.f32 	[%rd49], %f20;
	add.s32 	%r59, %r59, 1;
$L__BB0_26:
	ld.global.f32 	%f21, [%rd13+8];
	setp.eq.f32 	%p18, %f21, 0f00000000;
	@%p18 bra 	$L__BB0_28;
	add.s32 	%r53, %r21, 2;
	cvt.rn.f32.u32 	%f22, %r53;
	mul.wide.s32 	%rd50, %r59, 4;
	add.s64 	%rd51, %rd1, %rd50;
	st.global.f32 	[%rd51], %f22;
	add.s32 	%r59, %r59, 1;
$L__BB0_28:
	ld.global.f32 	%f23, [%rd13+12];
	setp.eq.f32 	%p19, %f23, 0f00000000;
	@%p19 bra 	$L__BB0_30;
	add.s32 	%r54, %r21, 3;
	cvt.rn.f32.u32 	%f24, %r54;
	mul.wide.s32 	%rd52, %r59, 4;
	add.s64 	%rd53, %rd1, %rd52;
	st.global.f32 	[%rd53], %f24;
	add.s32 	%r59, %r59, 1;
$L__BB0_30:
	add.s64 	%rd54, %rd73, 4;
	and.b64  	%rd73, %rd54, 4294967295;
$L__BB0_31:
	setp.eq.s64 	%p20, %rd12, 0;
	@%p20 bra 	$L__BB0_41;
	setp.eq.s64 	%p21, %rd12, 1;
	@%p21 bra 	$L__BB0_38;
	cvt.u32.u64 	%r31, %rd73;
	shl.b64 	%rd55, %rd73, 2;
	add.s64 	%rd56, %rd2, %rd55;
	ld.global.f32 	%f25, [%rd56];
	setp.eq.f32 	%p22, %f25, 0f00000000;
	@%p22 bra 	$L__BB0_35;
	cvt.rn.f32.u32 	%f26, %r31;
	mul.wide.s32 	%rd57, %r59, 4;
	add.s64 	%rd58, %rd1, %rd57;
	st.global.f32 	[%rd58], %f26;
	add.s32 	%r59, %r59, 1;
$L__BB0_35:
	and.b64  	%rd60, %rd55, 17179869180;
	add.s64 	%rd61, %rd2, %rd60;
	ld.global.f32 	%f27, [%rd61+4];
	setp.eq.f32 	%p23, %f27, 0f00000000;
	@%p23 bra 	$L__BB0_37;
	add.s32 	%r55, %r31, 1;
	cvt.rn.f32.u32 	%f28, %r55;
	mul.wide.s32 	%rd62, %r59, 4;
	add.s64 	%rd63, %rd1, %rd62;
	st.global.f32 	[%rd63], %f28;
	add.s32 	%r59, %r59, 1;
$L__BB0_37:
	add.s64 	%rd64, %rd73, 2;
	and.b64  	%rd73, %rd64, 4294967295;
$L__BB0_38:
	and.b64  	%rd65, %rd18, 1;
	setp.eq.b64 	%p24, %rd65, 1;
	not.pred 	%p25, %p24;
	@%p25 bra 	$L__BB0_41;
	shl.b64 	%rd66, %rd73, 2;
	add.s64 	%rd67, %rd2, %rd66;
	ld.global.f32 	%f29, [%rd67];
	setp.eq.f32 	%p26, %f29, 0f00000000;
	@%p26 bra 	$L__BB0_41;
	cvt.u32.u64 	%r56, %rd73;
	cvt.rn.f32.u32 	%f30, %r56;
	mul.wide.s32 	%rd68, %r59, 4;
	add.s64 	%rd69, %rd1, %rd68;
	st.global.f32 	[%rd69], %f30;
$L__BB0_41:
	ret;

}


// ===== COMPILED SASS (sm_100) =====

	.target	sm_100

	.elftype	@"ET_EXEC"


//--------------------- .note.nv.tkinfo           --------------------------
	.section	.note.nv.tkinfo,"",@"SHT_NOTE"
	.sectionflags	@"SHF_NOTE_NV_TKINFO"
	.tkinfo
        /*0018*/ 	.word	0x00000002
        /*0030*/ 	.string	""
        /*0030*/ 	.string	"ptxas"
        /*0030*/ 	.string	"Cuda compilation tools, release 13.0, V13.0.88"
        /*0030*/ 	.string	"Build cuda_13.0.r13.0/compiler.36424714_0"
        /*0030*/ 	.string	"-arch sm_100 -m 64 "



//--------------------- .note.nv.cuinfo           --------------------------
	.section	.note.nv.cuinfo,"",@"SHT_NOTE"
	.sectionflags	@"SHF_NOTE_NV_CUINFO"
        /*0018*/ 	.short	0x0002
        /*001a*/ 	.short	0x0064
        /*001c*/ 	.short	0x0082
	.zero		2


//--------------------- .nv.info                  --------------------------
	.section	.nv.info,"",@"SHT_CUDA_INFO"
	.align	4


	//----- nvinfo : EIATTR_REGCOUNT
	.align		4
        /*0000*/ 	.byte	0x04, 0x2f
        /*0002*/ 	.short	(.L_1 - .L_0)
	.align		4
.L_0:
        /*0004*/ 	.word	index@(_Z16tensorNonZeroF32PfS_l)
        /*0008*/ 	.word	0x00000014


	//----- nvinfo : EIATTR_FRAME_SIZE
	.align		4
.L_1:
        /*000c*/ 	.byte	0x04, 0x11
        /*000e*/ 	.short	(.L_3 - .L_2)
	.align		4
.L_2:
        /*0010*/ 	.word	index@(_Z16tensorNonZeroF32PfS_l)
        /*0014*/ 	.word	0x00000000


	//----- nvinfo : EIATTR_MIN_STACK_SIZE
	.align		4
.L_3:
        /*0018*/ 	.byte	0x04, 0x12
        /*001a*/ 	.short	(.L_5 - .L_4)
	.align		4
.L_4:
        /*001c*/ 	.word	index@(_Z16tensorNonZeroF32PfS_l)
        /*0020*/ 	.word	0x00000000
.L_5:


//--------------------- .nv.compat                --------------------------
	.section	.nv.compat,"",@"SHT_CUDA_COMPAT_INFO"
	.align	4
        /*0000*/ 	.byte	0x02, 0x09, 0x00, 0x00, 0x02, 0x02, 0x01, 0x00, 0x02, 0x05, 0x05, 0x00, 0x03, 0x07, 0x01, 0x01
        /*0010*/ 	.byte	0x02, 0x03, 0x00, 0x00, 0x02, 0x06, 0x01, 0x00, 0x04, 0x0b, 0x08, 0x00, 0x09, 0x00, 0x00, 0x00
        /*0020*/ 	.byte	0x00, 0x00, 0x00, 0x00


//--------------------- .nv.info._Z16tensorNonZeroF32PfS_l --------------------------
	.section	.nv.info._Z16tensorNonZeroF32PfS_l,"",@"SHT_CUDA_INFO"
	.sectionflags	@""
	.align	4


	//----- nvinfo : EIATTR_CUDA_API_VERSION
	.align		4
        /*0000*/ 	.byte	0x04, 0x37
        /*0002*/ 	.short	(.L_7 - .L_6)
.L_6:
        /*0004*/ 	.word	0x00000082


	//----- nvinfo : EIATTR_KPARAM_INFO
	.align		4
.L_7:
        /*0008*/ 	.byte	0x04, 0x17
        /*000a*/ 	.short	(.L_9 - .L_8)
.L_8:
        /*000c*/ 	.word	0x00000000
        /*0010*/ 	.short	0x0002
        /*0012*/ 	.short	0x0010
        /*0014*/ 	.byte	0x00, 0xf0, 0x21, 0x00


	//----- nvinfo : EIATTR_KPARAM_INFO
	.align		4
.L_9:
        /*0018*/ 	.byte	0x04, 0x17
        /*001a*/ 	.short	(.L_11 - .L_10)
.L_10:
        /*001c*/ 	.word	0x00000000
        /*0020*/ 	.short	0x0001
        /*0022*/ 	.short	0x0008
        /*0024*/ 	.byte	0x00, 0xf5, 0x21, 0x00


	//----- nvinfo : EIATTR_KPARAM_INFO
	.align		4
.L_11:
        /*0028*/ 	.byte	0x04, 0x17
        /*002a*/ 	.short	(.L_13 - .L_12)
.L_12:
        /*002c*/ 	.word	0x00000000
        /*0030*/ 	.short	0x0000
        /*0032*/ 	.short	0x0000
        /*0034*/ 	.byte	0x00, 0xf5, 0x21, 0x00


	//----- nvinfo : EIATTR_SPARSE_MMA_MASK
	.align		4
.L_13:
        /*0038*/ 	.byte	0x03, 0x50
        /*003a*/ 	.short	0x0000


	//----- nvinfo : EIATTR_MAXREG_COUNT
	.align		4
        /*003c*/ 	.byte	0x03, 0x1b
        /*003e*/ 	.short	0x00ff


	//----- nvinfo : EIATTR_MERCURY_ISA_VERSION
	.align		4
        /*0040*/ 	.byte	0x03, 0x5f
        /*0042*/ 	.short	0x0101


	//----- nvinfo : EIATTR_VRC_CTA_INIT_COUNT
	.align		4
        /*0044*/ 	.byte	0x02, 0x4a
	.zero		1
	.zero		1


	//----- nvinfo : EIATTR_EXIT_INSTR_OFFSETS
	.align		4
        /*0048*/ 	.byte	0x04, 0x1c
        /*004a*/ 	.short	(.L_15 - .L_14)


	//   ....[0]....
.L_14:
        /*004c*/ 	.word	0x000000a0


	//   ....[1]....
        /*0050*/ 	.word	0x000006f0


	//   ....[2]....
        /*0054*/ 	.word	0x00000a10


	//   ....[3]....
        /*0058*/ 	.word	0x00000c20


	//   ....[4]....
        /*005c*/ 	.word	0x00000c80


	//   ....[5]....
        /*0060*/ 	.word	0x00000cd0


	//----- nvinfo : EIATTR_CBANK_PARAM_SIZE
	.align		4
.L_15:
        /*0064*/ 	.byte	0x03, 0x19
        /*0066*/ 	.short	0x0018


	//----- nvinfo : EIATTR_PARAM_CBANK
	.align		4
        /*0068*/ 	.byte	0x04, 0x0a
        /*006a*/ 	.short	(.L_17 - .L_16)
	.align		4
.L_16:
        /*006c*/ 	.word	index@(.nv.constant0._Z16tensorNonZeroF32PfS_l)
        /*0070*/ 	.short	0x0380
        /*0072*/ 	.short	0x0018


	//----- nvinfo : EIATTR_SW_WAR
	.align		4
.L_17:
        /*0074*/ 	.byte	0x04, 0x36
        /*0076*/ 	.short	(.L_19 - .L_18)
.L_18:
        /*0078*/ 	.word	0x00000008
.L_19:


//--------------------- .nv.callgraph             --------------------------
	.section	.nv.callgraph,"",@"SHT_CUDA_CALLGRAPH"
	.align	4
	.sectionentsize	8
	.align		4
        /*0000*/ 	.word	0x00000000
	.align		4
        /*0004*/ 	.word	0xffffffff
	.align		4
        /*0008*/ 	.word	0x00000000
	.align		4
        /*000c*/ 	.word	0xfffffffe
	.align		4
        /*0010*/ 	.word	0x00000000
	.align		4
        /*0014*/ 	.word	0xfffffffd
	.align		4
        /*0018*/ 	.word	0x00000000
	.align		4
        /*001c*/ 	.word	0xfffffffc


//--------------------- .text._Z16tensorNonZeroF32PfS_l --------------------------
	.section	.text._Z16tensorNonZeroF32PfS_l,"ax",@progbits
	.align	128
        .global         _Z16tensorNonZeroF32PfS_l
        .type           _Z16tensorNonZeroF32PfS_l,@function
        .size           _Z16tensorNonZeroF32PfS_l,(.L_x_5 - _Z16tensorNonZeroF32PfS_l)
        .other          _Z16tensorNonZeroF32PfS_l,@"STO_CUDA_ENTRY STV_DEFAULT"
_Z16tensorNonZeroF32PfS_l:
.text._Z16tensorNonZeroF32PfS_l:
[----:B------:R-:W-:Y:S01]  /*0000*/  LDC R1, c[0x0][0x37c] ;  /* 0x0000df00ff017b82 */ /* 0x000fe20000000800 */
[----:B------:R-:W0:Y:S07]  /*0010*/  S2R R0, SR_TID.X ;  /* 0x0000000000007919 */ /* 0x000e2e0000002100 */
[----:B------:R-:W1:Y:S01]  /*0020*/  LDC.64 R4, c[0x0][0x390] ;  /* 0x0000e400ff047b82 */ /* 0x000e620000000a00 */
[----:B------:R-:W2:Y:S07]  /*0030*/  LDCU UR4, c[0x0][0x360] ;  /* 0x00006c00ff0477ac */ /* 0x000eae0008000800 */
[----:B------:R-:W2:Y:S01]  /*0040*/  S2UR UR5, SR_CTAID.X ;  /* 0x00000000000579c3 */ /* 0x000ea20000002500 */
[----:B-1----:R-:W-:-:S04]  /*0050*/  ISETP.GE.U32.AND P0, PT, R4, 0x1, PT ;  /* 0x000000010400780c */ /* 0x002fc80003f06070 */
[----:B------:R-:W-:Y:S01]  /*0060*/  ISETP.GE.AND.EX P0, PT, R5, RZ, PT, P0 ;  /* 0x000000ff0500720c */ /* 0x000fe20003f06300 */
[----:B0-----:R-:W-:Y:S01]  /*0070*/  IMAD.MOV R0, RZ, RZ, -R0 ;  /* 0x000000ffff007224 */ /* 0x001fe200078e0a00 */
[----:B--2---:R-:W-:-:S06]  /*0080*/  UIMAD UR4, UR4, UR5, URZ ;  /* 0x00000005040472a4 */ /* 0x004fcc000f8e02ff */
[----:B------:R-:W-:-:S13]  /*0090*/  ISETP.NE.OR P0, PT, R0, UR4, !P0 ;  /* 0x0000000400007c0c */ /* 0x000fda000c705670 */
[----:B------:R-:W-:Y:S05]  /*00a0*/  @P0 EXIT ;  /* 0x000000000000094d */ /* 0x000fea0003800000 */
[C---:B------:R-:W-:Y:S01]  /*00b0*/  ISETP.GE.U32.AND P1, PT, R4.reuse, 0x8, PT ;  /* 0x000000080400780c */ /* 0x040fe20003f26070 */
[----:B------:R-:W0:Y:S01]  /*00c0*/  LDCU.64 UR8, c[0x0][0x358] ;  /* 0x00006b00ff0877ac */ /* 0x000e220008000a00 */
[----:B------:R-:W-:Y:S01]  /*00d0*/  LOP3.LUT R7, R4, 0x7, RZ, 0xc0, !PT ;  /* 0x0000000704077812 */ /* 0x000fe200078ec0ff */
[----:B------:R-:W-:Y:S01]  /*00e0*/  IMAD.MOV.U32 R0, RZ, RZ, RZ ;  /* 0x000000ffff007224 */ /* 0x000fe200078e00ff */
[----:B------:R-:W-:Y:S02]  /*00f0*/  ISETP.GE.U32.AND.EX P1, PT, R5, RZ, PT, P1 ;  /* 0x000000ff0500720c */ /* 0x000fe40003f26110 */
[----:B------:R-:W-:Y:S02]  /*0100*/  CS2R R2, SRZ ;  /* 0x0000000000027805 */ /* 0x000fe4000001ff00 */
[----:B------:R-:W-:-:S04]  /*0110*/  ISETP.NE.U32.AND P0, PT, R7, RZ, PT ;  /* 0x000000ff0700720c */ /* 0x000fc80003f05070 */
[----:B------:R-:W-:-:S05]  /*0120*/  ISETP.NE.AND.EX P0, PT, RZ, RZ, PT, P0 ;  /* 0x000000ffff00720c */ /* 0x000fca0003f05300 */
[----:B------:R-:W-:Y:S08]  /*0130*/  @!P1 BRA `(.L_x_0) ;  /* 0x00000004006c9947 */ /* 0x000ff00003800000 */
[----:B------:R-:W-:Y:S01]  /*0140*/  LOP3.LUT R2, R4, 0xfffffff8, RZ, 0xc0, !PT ;  /* 0xfffffff804027812 */ /* 0x000fe200078ec0ff */
[----:B------:R-:W-:Y:S01]  /*0150*/  IMAD.MOV.U32 R0, RZ, RZ, RZ ;  /* 0x000000ffff007224 */ /* 0x000fe200078e00ff */
[----:B------:R-:W-:Y:S01]  /*0160*/  LOP3.LUT R3, R5, 0x7fffffff, RZ, 0xc0, !PT ;  /* 0x7fffffff05037812 */ /* 0x000fe200078ec0ff */
[----:B------:R-:W-:Y:S01]  /*0170*/  IMAD.MOV.U32 R6, RZ, RZ, 0x3 ;  /* 0x00000003ff067424 */ /* 0x000fe200078e00ff */
[----:B------:R-:W1:Y:S01]  /*0180*/  LDCU.64 UR10, c[0x0][0x380] ;  /* 0x00007000ff0a77ac */ /* 0x000e620008000a00 */
[----:B------:R-:W2:Y:S01]  /*0190*/  LDCU.64 UR12, c[0x0][0x380] ;  /* 0x00007000ff0c77ac */ /* 0x000ea20008000a00 */
[----:B------:R-:W-:Y:S01]  /*01a0*/  UMOV UR4, URZ ;  /* 0x000000ff00047c82 */ /* 0x000fe20008000000 */
[----:B------:R-:W-:-:S05]  /*01b0*/  UMOV UR5, URZ ;  /* 0x000000ff00057c82 */ /* 0x000fca0008000000 */
.L_x_1:
[----:B-1-3--:R-:W-:Y:S02]  /*01c0*/  IMAD.U32 R8, RZ, RZ, UR10 ;  /* 0x0000000aff087e24 */ /* 0x00afe4000f8e00ff */
[----:B------:R-:W-:-:S05]  /*01d0*/  IMAD.U32 R9, RZ, RZ, UR11 ;  /* 0x0000000bff097e24 */ /* 0x000fca000f8e00ff */
[----:B0-----:R-:W3:Y:S01]  /*01e0*/  LDG.E R8, desc[UR8][R8.64] ;  /* 0x0000000808087981 */ /* 0x001ee2000c1e1900 */
[----:B------:R-:W-:Y:S02]  /*01f0*/  USHF.L.U32 UR6, UR4, 0x2, URZ ;  /* 0x0000000204067899 */ /* 0x000fe400080006ff */
[----:B------:R-:W-:Y:S02]  /*0200*/  USHF.L.U64.HI UR7, UR4, 0x2, UR5 ;  /* 0x0000000204077899 */ /* 0x000fe40008010205 */
[----:B------:R-:W-:Y:S02]  /*0210*/  ULOP3.LUT UR6, UR6, 0xffffffe0, URZ, 0xc0, !UPT ;  /* 0xffffffe006067892 */ /* 0x000fe4000f8ec0ff */
[----:B------:R-:W-:Y:S02]  /*0220*/  ULOP3.LUT UR7, UR7, 0x3, URZ, 0xc0, !UPT ;  /* 0x0000000307077892 */ /* 0x000fe4000f8ec0ff */
[----:B--2---:R-:W-:-:S04]  /*0230*/  UIADD3 UR6, UP0, UPT, UR6, UR12, URZ ;  /* 0x0000000c06067290 */ /* 0x004fc8000ff1e0ff */
[----:B------:R-:W-:Y:S02]  /*0240*/  UIADD3.X UR7, UPT, UPT, UR7, UR13, URZ, UP0, !UPT ;  /* 0x0000000d07077290 */ /* 0x000fe400087fe4ff */
[----:B------:R-:W-:-:S04]  /*0250*/  IMAD.U32 R4, RZ, RZ, UR6 ;  /* 0x00000006ff047e24 */ /* 0x000fc8000f8e00ff */
[----:B------:R-:W-:Y:S01]  /*0260*/  IMAD.U32 R5, RZ, RZ, UR7 ;  /* 0x00000007ff057e24 */ /* 0x000fe2000f8e00ff */
[----:B---3--:R-:W-:-:S13]  /*0270*/  FSETP.NEU.AND P1, PT, R8, RZ, PT ;  /* 0x000000ff0800720b */ /* 0x008fda0003f2d000 */
[----:B------:R-:W0:Y:S01]  /*0280*/  @P1 LDC.64 R10, c[0x0][0x388] ;  /* 0x0000e200ff0a1b82 */ /* 0x000e220000000a00 */
[----:B------:R-:W-:-:S05]  /*0290*/  @P1 VIADD R12, R6, 0xfffffffd ;  /* 0xfffffffd060c1836 */ /* 0x000fca0000000000 */
[----:B------:R-:W-:Y:S01]  /*02a0*/  @P1 I2FP.F32.U32 R13, R12 ;  /* 0x0000000c000d1245 */ /* 0x000fe20000201000 */
[----:B0-----:R-:W-:-:S05]  /*02b0*/  @P1 IMAD.WIDE R8, R0, 0x4, R10 ;  /* 0x0000000400081825 */ /* 0x001fca00078e020a */
[----:B------:R0:W-:Y:S04]  /*02c0*/  @P1 STG.E desc[UR8][R8.64], R13 ;  /* 0x0000000d08001986 */ /* 0x0001e8000c101908 */
[----:B------:R-:W2:Y:S01]  /*02d0*/  LDG.E R10, desc[UR8][R4.64+0x4] ;  /* 0x00000408040a7981 */ /* 0x000ea2000c1e1900 */
[----:B------:R-:W-:Y:S01]  /*02e0*/  @P1 VIADD R0, R0, 0x1 ;  /* 0x0000000100001836 */ /* 0x000fe20000000000 */
[----:B--2---:R-:W-:-:S13]  /*02f0*/  FSETP.NEU.AND P2, PT, R10, RZ, PT ;  /* 0x000000ff0a00720b */ /* 0x004fda0003f4d000 */
[----:B------:R-:W1:Y:S01]  /*0300*/  @P2 LDC.64 R10, c[0x0][0x388] ;  /* 0x0000e200ff0a2b82 */ /* 0x000e620000000a00 */
[----:B------:R-:W-:-:S05]  /*0310*/  @P2 VIADD R12, R6, 0xfffffffe ;  /* 0xfffffffe060c2836 */ /* 0x000fca0000000000 */
[----:B------:R-:W-:Y:S01]  /*0320*/  @P2 I2FP.F32.U32 R15, R12 ;  /* 0x0000000c000f2245 */ /* 0x000fe20000201000 */
[----:B-1----:R-:W-:-:S05]  /*0330*/  @P2 IMAD.WIDE R10, R0, 0x4, R10 ;  /* 0x00000004000a2825 */ /* 0x002fca00078e020a */
[----:B------:R1:W-:Y:S04]  /*0340*/  @P2 STG.E desc[UR8][R10.64], R15 ;  /* 0x0000000f0a002986 */ /* 0x0003e8000c101908 */
[----:B------:R-:W2:Y:S01]  /*0350*/  LDG.E R12, desc[UR8][R4.64+0x8] ;  /* 0x00000808040c7981 */ /* 0x000ea2000c1e1900 */
[----:B------:R-:W-:Y:S01]  /*0360*/  @P2 VIADD R0, R0, 0x1 ;  /* 0x0000000100002836 */ /* 0x000fe20000000000 */
[----:B--2---:R-:W-:-:S13]  /*0370*/  FSETP.NEU.AND P1, PT, R12, RZ, PT ;  /* 0x000000ff0c00720b */ /* 0x004fda0003f2d000 */
[----:B0-----:R-:W0:Y:S01]  /*0380*/  @P1 LDC.64 R8, c[0x0][0x388] ;  /* 0x0000e200ff081b82 */ /* 0x001e220000000a00 */
[----:B------:R-:W-:-:S05]  /*0390*/  @P1 VIADD R12, R6, 0xffffffff ;  /* 0xffffffff060c1836 */ /* 0x000fca0000000000 */
[----:B------:R-:W-:Y:S01]  /*03a0*/  @P1 I2FP.F32.U32 R17, R12 ;  /* 0x0000000c00111245 */ /* 0x000fe20000201000 */
[----:B0-----:R-:W-:-:S05]  /*03b0*/  @P1 IMAD.WIDE R8, R0, 0x4, R8 ;  /* 0x0000000400081825 */ /* 0x001fca00078e0208 */
[----:B------:R0:W-:Y:S04]  /*03c0*/  @P1 STG.E desc[UR8][R8.64], R17 ;  /* 0x0000001108001986 */ /* 0x0001e8000c101908 */
[----:B------:R-:W2:Y:S01]  /*03d0*/  LDG.E R12, desc[UR8][R4.64+0xc] ;  /* 0x00000c08040c7981 */ /* 0x000ea2000c1e1900 */
[----:B------:R-:W-:Y:S01]  /*03e0*/  @P1 VIADD R0, R0, 0x1 ;  /* 0x0000000100001836 */ /* 0x000fe20000000000 */
[----:B--2---:R-:W-:-:S13]  /*03f0*/  FSETP.NEU.AND P2, PT, R12, RZ, PT ;  /* 0x000000ff0c00720b */ /* 0x004fda0003f4d000 */
[----:B-1----:R-:W1:Y:S01]  /*0400*/  @P2 LDC.64 R10, c[0x0][0x388] ;  /* 0x0000e200ff0a2b82 */ /* 0x002e620000000a00 */
[----:B------:R-:W-:Y:S01]  /*0410*/  @P2 I2FP.F32.U32 R15, R6 ;  /* 0x00000006000f2245 */ /* 0x000fe20000201000 */
[----:B-1----:R-:W-:-:S05]  /*0420*/  @P2 IMAD.WIDE R10, R0, 0x4, R10 ;  /* 0x00000004000a2825 */ /* 0x002fca00078e020a */
[----:B------:R1:W-:Y:S04]  /*0430*/  @P2 STG.E desc[UR8][R10.64], R15 ;  /* 0x0000000f0a002986 */ /* 0x0003e8000c101908 */
[----:B------:R-:W2:Y:S01]  /*0440*/  LDG.E R12, desc[UR8][R4.64+0x10] ;  /* 0x00001008040c7981 */ /* 0x000ea2000c1e1900 */
[----:B------:R-:W-:Y:S01]  /*0450*/  @P2 VIADD R0, R0, 0x1 ;  /* 0x0000000100002836 */ /* 0x000fe20000000000 */
[----:B--2---:R-:W-:-:S13]  /*0460*/  FSETP.NEU.AND P1, PT, R12, RZ, PT ;  /* 0x000000ff0c00720b */ /* 0x004fda0003f2d000 */
[----:B------:R-:W2:Y:S01]  /*0470*/  @P1 LDC.64 R12, c[0x0][0x388] ;  /* 0x0000e200ff0c1b82 */ /* 0x000ea20000000a00 */
[----:B0-----:R-:W-:-:S05]  /*0480*/  @P1 VIADD R8, R6, 0x1 ;  /* 0x0000000106081836 */ /* 0x001fca0000000000 */
[----:B------:R-:W-:Y:S01]  /*0490*/  @P1 I2FP.F32.U32 R17, R8 ;  /* 0x0000000800111245 */ /* 0x000fe20000201000 */
[----:B--2---:R-:W-:-:S05]  /*04a0*/  @P1 IMAD.WIDE R12, R0, 0x4, R12 ;  /* 0x00000004000c1825 */ /* 0x004fca00078e020c */
[----:B------:R0:W-:Y:S04]  /*04b0*/  @P1 STG.E desc[UR8][R12.64], R17 ;  /* 0x000000110c001986 */ /* 0x0001e8000c101908 */
[----:B------:R-:W2:Y:S01]  /*04c0*/  LDG.E R8, desc[UR8][R4.64+0x14] ;  /* 0x0000140804087981 */ /* 0x000ea2000c1e1900 */
[----:B------:R-:W-:Y:S01]  /*04d0*/  @P1 VIADD R0, R0, 0x1 ;  /* 0x0000000100001836 */ /* 0x000fe20000000000 */
[----:B--2---:R-:W-:-:S13]  /*04e0*/  FSETP.NEU.AND P2, PT, R8, RZ, PT ;  /* 0x000000ff0800720b */ /* 0x004fda0003f4d000 */
[----:B------:R-:W2:Y:S01]  /*04f0*/  @P2 LDC.64 R8, c[0x0][0x388] ;  /* 0x0000e200ff082b82 */ /* 0x000ea20000000a00 */
[----:B-1----:R-:W-:-:S05]  /*0500*/  @P2 VIADD R10, R6, 0x2 ;  /* 0x00000002060a2836 */ /* 0x002fca0000000000 */
[----:B------:R-:W-:Y:S01]  /*0510*/  @P2 I2FP.F32.U32 R15, R10 ;  /* 0x0000000a000f2245 */ /* 0x000fe20000201000 */
[----:B--2---:R-:W-:-:S05]  /*0520*/  @P2 IMAD.WIDE R8, R0, 0x4, R8 ;  /* 0x0000000400082825 */ /* 0x004fca00078e0208 */
[----:B------:R-:W-:Y:S04]  /*0530*/  @P2 STG.E desc[UR8][R8.64], R15 ;  /* 0x0000000f08002986 */ /* 0x000fe8000c101908 */
[----:B------:R-:W2:Y:S01]  /*0540*/  LDG.E R10, desc[UR8][R4.64+0x18] ;  /* 0x00001808040a7981 */ /* 0x000ea2000c1e1900 */
[----:B------:R-:W-:Y:S01]  /*0550*/  @P2 VIADD R0, R0, 0x1 ;  /* 0x0000000100002836 */ /* 0x000fe20000000000 */
[----:B--2---:R-:W-:-:S13]  /*0560*/  FSETP.NEU.AND P1, PT, R10, RZ, PT ;  /* 0x000000ff0a00720b */ /* 0x004fda0003f2d000 */
[----:B------:R-:W1:Y:S01]  /*0570*/  @P1 LDC.64 R10, c[0x0][0x388] ;  /* 0x0000e200ff0a1b82 */ /* 0x000e620000000a00 */
[----:B0-----:R-:W-:-:S05]  /*0580*/  @P1 VIADD R12, R6, 0x3 ;  /* 0x00000003060c1836 */ /* 0x001fca0000000000 */
[----:B------:R-:W-:Y:S01]  /*0590*/  @P1 I2FP.F32.U32 R13, R12 ;  /* 0x0000000c000d1245 */ /* 0x000fe20000201000 */
[----:B-1----:R-:W-:-:S05]  /*05a0*/  @P1 IMAD.WIDE R10, R0, 0x4, R10 ;  /* 0x00000004000a1825 */ /* 0x002fca00078e020a */
[----:B------:R0:W-:Y:S04]  /*05b0*/  @P1 STG.E desc[UR8][R10.64], R13 ;  /* 0x0000000d0a001986 */ /* 0x0001e8000c101908 */
[----:B------:R1:W2:Y:S01]  /*05c0*/  LDG.E R12, desc[UR8][R4.64+0x1c] ;  /* 0x00001c08040c7981 */ /* 0x0002a2000c1e1900 */
[----:B------:R-:W-:Y:S01]  /*05d0*/  UIADD3 UR4, UP0, UPT, UR4, 0x8, URZ ;  /* 0x0000000804047890 */ /* 0x000fe2000ff1e0ff */
[----:B------:R-:W-:-:S03]  /*05e0*/  @P1 VIADD R0, R0, 0x1 ;  /* 0x0000000100001836 */ /* 0x000fc60000000000 */
[----:B------:R-:W-:Y:S02]  /*05f0*/  UIADD3.X UR5, UPT, UPT, URZ, UR5, URZ, UP0, !UPT ;  /* 0x00000005ff057290 */ /* 0x000fe400087fe4ff */
[----:B------:R-:W-:Y:S01]  /*0600*/  UIADD3 UR10, UP0, UPT, UR10, 0x20, URZ ;  /* 0x000000200a0a7890 */ /* 0x000fe2000ff1e0ff */
[----:B0-----:R-:W-:-:S03]  /*0610*/  IADD3 R10, P3, PT, -R2, UR4, RZ ;  /* 0x00000004020a7c10 */ /* 0x001fc6000ff7e1ff */
[----:B------:R-:W-:Y:S01]  /*0620*/  UIADD3.X UR11, UPT, UPT, URZ, UR11, URZ, UP0, !UPT ;  /* 0x0000000bff0b7290 */ /* 0x000fe200087fe4ff */
[----:B------:R-:W-:Y:S02]  /*0630*/  ISETP.NE.U32.AND P1, PT, R10, RZ, PT ;  /* 0x000000ff0a00720c */ /* 0x000fe40003f25070 */
[----:B-1----:R-:W-:-:S04]  /*0640*/  IADD3.X R4, PT, PT, ~R3, UR5, RZ, P3, !PT ;  /* 0x0000000503047c10 */ /* 0x002fc80009ffe5ff */
[----:B------:R-:W-:Y:S02]  /*0650*/  ISETP.NE.AND.EX P1, PT, R4, RZ, PT, P1 ;  /* 0x000000ff0400720c */ /* 0x000fe40003f25310 */
[----:B--2---:R-:W-:-:S13]  /*0660*/  FSETP.NEU.AND P2, PT, R12, RZ, PT ;  /* 0x000000ff0c00720b */ /* 0x004fda0003f4d000 */
[----:B------:R-:W0:Y:S01]  /*0670*/  @P2 LDC.64 R8, c[0x0][0x388] ;  /* 0x0000e200ff082b82 */ /* 0x000e220000000a00 */
[C---:B------:R-:W-:Y:S02]  /*0680*/  @P2 VIADD R12, R6.reuse, 0x4 ;  /* 0x00000004060c2836 */ /* 0x040fe40000000000 */
[----:B------:R-:W-:-:S03]  /*0690*/  VIADD R6, R6, 0x8 ;  /* 0x0000000806067836 */ /* 0x000fc60000000000 */
[----:B------:R-:W-:Y:S01]  /*06a0*/  @P2 I2FP.F32.U32 R15, R12 ;  /* 0x0000000c000f2245 */ /* 0x000fe20000201000 */
[----:B0-----:R-:W-:-:S04]  /*06b0*/  @P2 IMAD.WIDE R8, R0, 0x4, R8 ;  /* 0x0000000400082825 */ /* 0x001fc800078e0208 */
[----:B------:R-:W-:Y:S01]  /*06c0*/  @P2 VIADD R0, R0, 0x1 ;  /* 0x0000000100002836 */ /* 0x000fe20000000000 */
[----:B------:R3:W-:Y:S01]  /*06d0*/  @P2 STG.E desc[UR8][R8.64], R15 ;  /* 0x0000000f08002986 */ /* 0x0007e2000c101908 */
[----:B------:R-:W-:Y:S05]  /*06e0*/  @P1 BRA `(.L_x_1) ;  /* 0xfffffff800b41947 */ /* 0x000fea000383ffff */
.L_x_0:
[----:B0-----:R-:W-:Y:S05]  /*06f0*/  @!P0 EXIT ;  /* 0x000000000000894d */ /* 0x001fea0003800000 */
[----:B------:R-:W0:Y:S01]  /*0700*/  LDC R4, c[0x0][0x390] ;  /* 0x0000e400ff047b82 */ /* 0x000e220000000800 */
[----:B------:R-:W-:-:S04]  /*0710*/  ISETP.GE.U32.AND P1, PT, R7, 0x4, PT ;  /* 0x000000040700780c */ /* 0x000fc80003f26070 */
[----:B------:R-:W-:Y:S02]  /*0720*/  ISETP.GE.U32.AND.EX P1, PT, RZ, RZ, PT, P1 ;  /* 0x000000ffff00720c */ /* 0x000fe40003f26110 */
[----:B0-----:R-:W-:-:S04]  /*0730*/  LOP3.LUT R12, R4, 0x3, RZ, 0xc0, !PT ;  /* 0x00000003040c7812 */ /* 0x001fc800078ec0ff */
[----:B------:R-:W-:-:S04]  /*0740*/  ISETP.NE.U32.AND P0, PT, R12, RZ, PT ;  /* 0x000000ff0c00720c */ /* 0x000fc80003f05070 */
[----:B------:R-:W-:-:S03]  /*0750*/  ISETP.NE.AND.EX P0, PT, RZ, RZ, PT, P0 ;  /* 0x000000ffff00720c */ /* 0x000fc60003f05300 */
[----:B------:R-:W-:Y:S10]  /*0760*/  @!P1 BRA `(.L_x_2) ;  /* 0x0000000000a89947 */ /* 0x000ff40003800000 */
[----:B------:R-:W3:Y:S01]  /*0770*/  LDCU.64 UR4, c[0x0][0x380] ;  /* 0x00007000ff0477ac */ /* 0x000ee20008000a00 */
[C---:B------:R-:W-:Y:S01]  /*0780*/  IMAD.SHL.U32 R6, R2.reuse, 0x4, RZ ;  /* 0x0000000402067824 */ /* 0x040fe200078e00ff */
[----:B------:R-:W-:-:S04]  /*0790*/  SHF.L.U64.HI R3, R2, 0x2, R3 ;  /* 0x0000000202037819 */ /* 0x000fc80000010203 */
[----:B---3--:R-:W-:-:S04]  /*07a0*/  IADD3 R8, P1, PT, R6, UR4, RZ ;  /* 0x0000000406087c10 */ /* 0x008fc8000ff3e0ff */
[----:B------:R-:W-:-:S05]  /*07b0*/  IADD3.X R9, PT, PT, R3, UR5, RZ, P1, !PT ;  /* 0x0000000503097c10 */ /* 0x000fca0008ffe4ff */
[----:B------:R-:W2:Y:S01]  /*07c0*/  LDG.E R8, desc[UR8][R8.64] ;  /* 0x0000000808087981 */ /* 0x000ea2000c1e1900 */
[----:B------:R-:W-:Y:S02]  /*07d0*/  LOP3.LUT R6, R6, 0xfffffffc, RZ, 0xc0, !PT ;  /* 0xfffffffc06067812 */ /* 0x000fe400078ec0ff */
[----:B------:R-:W-:Y:S02]  /*07e0*/  LOP3.LUT R3, R3, 0x3, RZ, 0xc0, !PT ;  /* 0x0000000303037812 */ /* 0x000fe400078ec0ff */
[----:B------:R-:W-:-:S04]  /*07f0*/  IADD3 R6, P2, PT, R6, UR4, RZ ;  /* 0x0000000406067c10 */ /* 0x000fc8000ff5e0ff */
[----:B------:R-:W-:Y:S02]  /*0800*/  IADD3.X R7, PT, PT, R3, UR5, RZ, P2, !PT ;  /* 0x0000000503077c10 */ /* 0x000fe400097fe4ff */
[----:B--2---:R-:W-:-:S13]  /*0810*/  FSETP.NEU.AND P1, PT, R8, RZ, PT ;  /* 0x000000ff0800720b */ /* 0x004fda0003f2d000 */
[----:B------:R-:W0:Y:S01]  /*0820*/  @P1 LDC.64 R10, c[0x0][0x388] ;  /* 0x0000e200ff0a1b82 */ /* 0x000e220000000a00 */
        /* <DEDUP_REMOVED lines=23> */
[C---:B------:R-:W-:Y:S02]  /*09a0*/  @P2 VIADD R3, R2.reuse, 0x3 ;  /* 0x0000000302032836 */ /* 0x040fe40000000000 */
[----:B------:R-:W-:-:S03]  /*09b0*/  VIADD R2, R2, 0x4 ;  /* 0x0000000402027836 */ /* 0x000fc60000000000 */
[----:B------:R-:W-:Y:S01]  /*09c0*/  @P2 I2FP.F32.U32 R5, R3 ;  /* 0x0000000300052245 */ /* 0x000fe20000201000 */
[----:B------:R-:W-:Y:S02]  /*09d0*/  IMAD.MOV.U32 R3, RZ, RZ, RZ ;  /* 0x000000ffff037224 */ /* 0x000fe400078e00ff */
[----:B-1----:R-:W-:-:S04]  /*09e0*/  @P2 IMAD.WIDE R8, R0, 0x4, R8 ;  /* 0x0000000400082825 */ /* 0x002fc800078e0208 */
[----:B------:R-:W-:Y:S01]  /*09f0*/  @P2 VIADD R0, R0, 0x1 ;  /* 0x0000000100002836 */ /* 0x000fe20000000000 */
[----:B------:R0:W-:Y:S06]  /*0a00*/  @P2 STG.E desc[UR8][R8.64], R5 ;  /* 0x0000000508002986 */ /* 0x0001ec000c101908 */
.L_x_2:
[----:B------:R-:W-:Y:S05]  /*0a10*/  @!P0 EXIT ;  /* 0x000000000000894d */ /* 0x000fea0003800000 */
[----:B------:R-:W-:Y:S02]  /*0a20*/  ISETP.NE.U32.AND P1, PT, R12, 0x1, PT ;  /* 0x000000010c00780c */ /* 0x000fe40003f25070 */
[----:B------:R-:W-:Y:S02]  /*0a30*/  LOP3.LUT R4, R4, 0x1, RZ, 0xc0, !PT ;  /* 0x0000000104047812 */ /* 0x000fe400078ec0ff */
[----:B------:R-:W-:Y:S02]  /*0a40*/  ISETP.NE.AND.EX P1, PT, RZ, RZ, PT, P1 ;  /* 0x000000ffff00720c */ /* 0x000fe40003f25310 */
[----:B------:R-:W-:-:S04]  /*0a50*/  ISETP.NE.U32.AND P0, PT, R4, 0x1, PT ;  /* 0x000000010400780c */ /* 0x000fc80003f05070 */
[----:B------:R-:W-:-:S07]  /*0a60*/  ISETP.NE.U32.AND.EX P0, PT, RZ, RZ, PT, P0 ;  /* 0x000000ffff00720c */ /* 0x000fce0003f05100 */
[----:B------:R-:W-:Y:S06]  /*0a70*/  @!P1 BRA `(.L_x_3) ;  /* 0x0000000000689947 */ /* 0x000fec0003800000 */
[----:B------:R-:W1:Y:S01]  /*0a80*/  LDCU.64 UR4, c[0x0][0x380] ;  /* 0x00007000ff0477ac */ /* 0x000e620008000a00 */
[C---:B------:R-:W-:Y:S01]  /*0a90*/  IMAD.SHL.U32 R6, R2.reuse, 0x4, RZ ;  /* 0x0000000402067824 */ /* 0x040fe200078e00ff */
[----:B------:R-:W-:-:S04]  /*0aa0*/  SHF.L.U64.HI R3, R2, 0x2, R3 ;  /* 0x0000000202037819 */ /* 0x000fc80000010203 */
[----:B-1----:R-:W-:-:S04]  /*0ab0*/  IADD3 R4, P1, PT, R6, UR4, RZ ;  /* 0x0000000406047c10 */ /* 0x002fc8000ff3e0ff */
[----:B0-----:R-:W-:-:S05]  /*0ac0*/  IADD3.X R5, PT, PT, R3, UR5, RZ, P1, !PT ;  /* 0x0000000503057c10 */ /* 0x001fca0008ffe4ff */
[----:B------:R-:W2:Y:S01]  /*0ad0*/  LDG.E R4, desc[UR8][R4.64] ;  /* 0x0000000804047981 */ /* 0x000ea2000c1e1900 */
[----:B------:R-:W-:Y:S02]  /*0ae0*/  LOP3.LUT R6, R6, 0xfffffffc, RZ, 0xc0, !PT ;  /* 0xfffffffc06067812 */ /* 0x000fe400078ec0ff */
[----:B------:R-:W-:Y:S02]  /*0af0*/  LOP3.LUT R3, R3, 0x3, RZ, 0xc0, !PT ;  /* 0x0000000303037812 */ /* 0x000fe400078ec0ff */
[----:B------:R-:W-:-:S04]  /*0b00*/  IADD3 R6, P2, PT, R6, UR4, RZ ;  /* 0x0000000406067c10 */ /* 0x000fc8000ff5e0ff */
[----:B------:R-:W-:Y:S02]  /*0b10*/  IADD3.X R7, PT, PT, R3, UR5, RZ, P2, !PT ;  /* 0x0000000503077c10 */ /* 0x000fe400097fe4ff */
[----:B--2---:R-:W-:-:S13]  /*0b20*/  FSETP.NEU.AND P1, PT, R4, RZ, PT ;  /* 0x000000ff0400720b */ /* 0x004fda0003f2d000 */
[----:B---3--:R-:W0:Y:S01]  /*0b30*/  @P1 LDC.64 R8, c[0x0][0x388] ;  /* 0x0000e200ff081b82 */ /* 0x008e220000000a00 */
[----:B------:R-:W-:Y:S01]  /*0b40*/  @P1 I2FP.F32.U32 R11, R2 ;  /* 0x00000002000b1245 */ /* 0x000fe20000201000 */
[----:B0-----:R-:W-:-:S05]  /*0b50*/  @P1 IMAD.WIDE R8, R0, 0x4, R8 ;  /* 0x0000000400081825 */ /* 0x001fca00078e0208 */
[----:B------:R1:W-:Y:S04]  /*0b60*/  @P1 STG.E desc[UR8][R8.64], R11 ;  /* 0x0000000b08001986 */ /* 0x0003e8000c101908 */
[----:B------:R-:W2:Y:S01]  /*0b70*/  LDG.E R6, desc[UR8][R6.64+0x4] ;  /* 0x0000040806067981 */ /* 0x000ea2000c1e1900 */
[----:B------:R-:W-:Y:S01]  /*0b80*/  @P1 VIADD R0, R0, 0x1 ;  /* 0x0000000100001836 */ /* 0x000fe20000000000 */
[----:B--2---:R-:W-:-:S13]  /*0b90*/  FSETP.NEU.AND P2, PT, R6, RZ, PT ;  /* 0x000000ff0600720b */ /* 0x004fda0003f4d000 */
[----:B------:R-:W0:Y:S01]  /*0ba0*/  @P2 LDC.64 R4, c[0x0][0x388] ;  /* 0x0000e200ff042b82 */ /* 0x000e220000000a00 */
[C---:B------:R-:W-:Y:S02]  /*0bb0*/  @P2 VIADD R3, R2.reuse, 0x1 ;  /* 0x0000000102032836 */ /* 0x040fe40000000000 */
[----:B------:R-:W-:-:S03]  /*0bc0*/  VIADD R2, R2, 0x2 ;  /* 0x0000000202027836 */ /* 0x000fc60000000000 */
[----:B------:R-:W-:Y:S01]  /*0bd0*/  @P2 I2FP.F32.U32 R13, R3 ;  /* 0x00000003000d2245 */ /* 0x000fe20000201000 */
[----:B------:R-:W-:Y:S02]  /*0be0*/  IMAD.MOV.U32 R3, RZ, RZ, RZ ;  /* 0x000000ffff037224 */ /* 0x000fe400078e00ff */
[----:B0-----:R-:W-:-:S04]  /*0bf0*/  @P2 IMAD.WIDE R4, R0, 0x4, R4 ;  /* 0x0000000400042825 */ /* 0x001fc800078e0204 */
[----:B------:R-:W-:Y:S01]  /*0c00*/  @P2 VIADD R0, R0, 0x1 ;  /* 0x0000000100002836 */ /* 0x000fe20000000000 */
[----:B------:R1:W-:Y:S06]  /*0c10*/  @P2 STG.E desc[UR8][R4.64], R13 ;  /* 0x0000000d04002986 */ /* 0x0003ec000c101908 */
.L_x_3:
[----:B------:R-:W-:Y:S05]  /*0c20*/  @P0 EXIT ;  /* 0x000000000000094d */ /* 0x000fea0003800000 */
[----:B01----:R-:W0:Y:S02]  /*0c30*/  LDC.64 R4, c[0x0][0x380] ;  /* 0x0000e000ff047b82 */ /* 0x003e240000000a00 */
[----:B0-----:R-:W-:-:S04]  /*0c40*/  LEA R4, P0, R2, R4, 0x2 ;  /* 0x0000000402047211 */ /* 0x001fc800078010ff */
[----:B------:R-:W-:-:S05]  /*0c50*/  LEA.HI.X R5, R2, R5, R3, 0x2, P0 ;  /* 0x0000000502057211 */ /* 0x000fca00000f1403 */
[----:B------:R-:W2:Y:S02]  /*0c60*/  LDG.E R4, desc[UR8][R4.64] ;  /* 0x0000000804047981 */ /* 0x000ea4000c1e1900 */
[----:B--2---:R-:W-:-:S13]  /*0c70*/  FSETP.NEU.AND P0, PT, R4, RZ, PT ;  /* 0x000000ff0400720b */ /* 0x004fda0003f0d000 */
[----:B------:R-:W-:Y:S05]  /*0c80*/  @!P0 EXIT ;  /* 0x000000000000894d */ /* 0x000fea0003800000 */
[----:B------:R-:W0:Y:S01]  /*0c90*/  LDC.64 R4, c[0x0][0x388] ;  /* 0x0000e200ff047b82 */ /* 0x000e220000000a00 */
[----:B------:R-:W-:Y:S01]  /*0ca0*/  I2FP.F32.U32 R7, R2 ;  /* 0x0000000200077245 */ /* 0x000fe20000201000 */
[----:B0-----:R-:W-:-:S05]  /*0cb0*/  IMAD.WIDE R2, R0, 0x4, R4 ;  /* 0x0000000400027825 */ /* 0x001fca00078e0204 */
[----:B------:R-:W-:Y:S01]  /*0cc0*/  STG.E desc[UR8][R2.64], R7 ;  /* 0x0000000702007986 */ /* 0x000fe2000c101908 */
[----:B------:R-:W-:Y:S05]  /*0cd0*/  EXIT ;  /* 0x000000000000794d */ /* 0x000fea0003800000 */
.L_x_4:
[----:B------:R-:W-:-:S00]  /*0ce0*/  BRA `(.L_x_4) ;  /* 0xfffffffc00fc7947 */ /* 0x000fc0000383ffff */
[----:B------:R-:W-:-:S00]  /*0cf0*/  NOP ;  /* 0x0000000000007918 */ /* 0x000fc00000000000 */
        /* <DEDUP_REMOVED lines=8> */
.L_x_5:


//--------------------- .nv.shared.reserved.0     --------------------------
	.section	.nv.shared.reserved.0,"aw",@nobits
	.weak		__nv_reservedSMEM_offset_0_alias
	.size		__nv_reservedSMEM_offset_0_alias, 0, 64
	.other		__nv_reservedSMEM_offset_0_alias,@"STO_CUDA_RESERVED_SHARED STV_DEFAULT"
__nv_reservedSMEM_offset_0_alias:
	.zero		0
	.zero		64


//--------------------- .nv.constant0._Z16tensorNonZeroF32PfS_l --------------------------
	.section	.nv.constant0._Z16tensorNonZeroF32PfS_l,"a",@progbits
	.sectionflags	@""
	.align	4
.nv.constant0._Z16tensorNonZeroF32PfS_l:
	.zero		920


//--------------------- SYMBOLS --------------------------

	.type		.nv.reservedSmem.offset0,@object
	.size		.nv.reservedSmem.offset0,0x4
